//
// Generated by NVIDIA NVVM Compiler
//
// Compiler Build ID: CL-36424714
// Cuda compilation tools, release 13.0, V13.0.88
// Based on NVVM 20.0.0
//

.version 9.0
.target sm_100
.address_size 64

	// .globl	_Z17histograma_kernelPiPjii
// _ZZ17histograma_kernelPiPjiiE15local_histogram has been demoted

.visible .entry _Z17histograma_kernelPiPjii(
	.param .u64 .ptr .align 1 _Z17histograma_kernelPiPjii_param_0,
	.param .u64 .ptr .align 1 _Z17histograma_kernelPiPjii_param_1,
	.param .u32 _Z17histograma_kernelPiPjii_param_2,
	.param .u32 _Z17histograma_kernelPiPjii_param_3
)
{
	.reg .pred 	%p<6>;
	.reg .b32 	%r<24>;
	.reg .b64 	%rd<9>;
	// demoted variable
	.shared .align 4 .b8 _ZZ17histograma_kernelPiPjiiE15local_histogram[1024];
	ld.param.u64 	%rd1, [_Z17histograma_kernelPiPjii_param_0];
	ld.param.u64 	%rd2, [_Z17histograma_kernelPiPjii_param_1];
	ld.param.u32 	%r4, [_Z17histograma_kernelPiPjii_param_2];
	ld.param.u32 	%r5, [_Z17histograma_kernelPiPjii_param_3];
	mov.u32 	%r1, %tid.x;
	setp.gt.u32 	%p1, %r1, 255;
	shl.b32 	%r6, %r1, 2;
	mov.u32 	%r7, _ZZ17histograma_kernelPiPjiiE15local_histogram;
	add.s32 	%r2, %r7, %r6;
	@%p1 bra 	$L__BB0_2;
	mov.b32 	%r8, 0;
	st.shared.u32 	[%r2], %r8;
$L__BB0_2:
	bar.sync 	0;
	mov.u32 	%r9, %ctaid.x;
	mov.u32 	%r10, %ntid.x;
	mad.lo.s32 	%r11, %r9, %r10, %r1;
	mov.u32 	%r12, %ctaid.y;
	mov.u32 	%r13, %ntid.y;
	mov.u32 	%r14, %tid.y;
	mad.lo.s32 	%r15, %r12, %r13, %r14;
	mad.lo.s32 	%r3, %r4, %r15, %r11;
	setp.ge.s32 	%p2, %r11, %r4;
	setp.ge.s32 	%p3, %r15, %r5;
	or.pred  	%p4, %p2, %p3;
	@%p4 bra 	$L__BB0_4;
	cvta.to.global.u64 	%rd3, %rd1;
	mul.wide.s32 	%rd4, %r3, 4;
	add.s64 	%rd5, %rd3, %rd4;
	ld.global.u32 	%r17, [%rd5];
	shl.b32 	%r18, %r17, 2;
	add.s32 	%r20, %r7, %r18;
	atom.shared.add.u32 	%r21, [%r20], 1;
$L__BB0_4:
	setp.gt.u32 	%p5, %r1, 255;
	bar.sync 	0;
	@%p5 bra 	$L__BB0_6;
	cvta.to.global.u64 	%rd6, %rd2;
	mul.wide.u32 	%rd7, %r1, 4;
	add.s64 	%rd8, %rd6, %rd7;
	ld.shared.u32 	%r22, [%r2];
	atom.global.add.u32 	%r23, [%rd8], %r22;
$L__BB0_6:
	ret;

}


// ===== COMPILED SASS (sm_100) =====

	.target	sm_100

	.elftype	@"ET_EXEC"


//--------------------- .note.nv.tkinfo           --------------------------
	.section	.note.nv.tkinfo,"",@"SHT_NOTE"
	.sectionflags	@"SHF_NOTE_NV_TKINFO"
	.tkinfo
        /*0018*/ 	.word	0x00000002
        /*0030*/ 	.string	""
        /*0030*/ 	.string	"ptxas"
        /*0030*/ 	.string	"Cuda compilation tools, release 13.0, V13.0.88"
        /*0030*/ 	.string	"Build cuda_13.0.r13.0/compiler.36424714_0"
        /*0030*/ 	.string	"-arch sm_100 -m 64 "



//--------------------- .note.nv.cuinfo           --------------------------
	.section	.note.nv.cuinfo,"",@"SHT_NOTE"
	.sectionflags	@"SHF_NOTE_NV_CUINFO"
        /*0018*/ 	.short	0x0002
        /*001a*/ 	.short	0x0064
        /*001c*/ 	.short	0x0082
	.zero		2


//--------------------- .nv.info                  --------------------------
	.section	.nv.info,"",@"SHT_CUDA_INFO"
	.align	4


	//----- nvinfo : EIATTR_REGCOUNT
	.align		4
        /*0000*/ 	.byte	0x04, 0x2f
        /*0002*/ 	.short	(.L_1 - .L_0)
	.align		4
.L_0:
        /*0004*/ 	.word	index@(_Z17histograma_kernelPiPjii)
        /*0008*/ 	.word	0x0000000a


	//----- nvinfo : EIATTR_FRAME_SIZE
	.align		4
.L_1:
        /*000c*/ 	.byte	0x04, 0x11
        /*000e*/ 	.short	(.L_3 - .L_2)
	.align		4
.L_2:
        /*0010*/ 	.word	index@(_Z17histograma_kernelPiPjii)
        /*0014*/ 	.word	0x00000000


	//----- nvinfo : EIATTR_MIN_STACK_SIZE
	.align		4
.L_3:
        /*0018*/ 	.byte	0x04, 0x12
        /*001a*/ 	.short	(.L_5 - .L_4)
	.align		4
.L_4:
        /*001c*/ 	.word	index@(_Z17histograma_kernelPiPjii)
        /*0020*/ 	.word	0x00000000
.L_5:


//--------------------- .nv.compat                --------------------------
	.section	.nv.compat,"",@"SHT_CUDA_COMPAT_INFO"
	.align	4
        /*0000*/ 	.byte	0x02, 0x09, 0x00, 0x00, 0x02, 0x02, 0x01, 0x00, 0x02, 0x05, 0x05, 0x00, 0x03, 0x07, 0x01, 0x01
        /*0010*/ 	.byte	0x02, 0x03, 0x00, 0x00, 0x02, 0x06, 0x01, 0x00, 0x04, 0x0b, 0x08, 0x00, 0x09, 0x00, 0x00, 0x00
        /*0020*/ 	.byte	0x00, 0x00, 0x00, 0x00


//--------------------- .nv.info._Z17histograma_kernelPiPjii --------------------------
	.section	.nv.info._Z17histograma_kernelPiPjii,"",@"SHT_CUDA_INFO"
	.sectionflags	@""
	.align	4


	//----- nvinfo : EIATTR_CUDA_API_VERSION
	.align		4
        /*0000*/ 	.byte	0x04, 0x37
        /*0002*/ 	.short	(.L_7 - .L_6)
.L_6:
        /*0004*/ 	.word	0x00000082


	//----- nvinfo : EIATTR_KPARAM_INFO
	.align		4
.L_7:
        /*0008*/ 	.byte	0x04, 0x17
        /*000a*/ 	.short	(.L_9 - .L_8)
.L_8:
        /*000c*/ 	.word	0x00000000
        /*0010*/ 	.short	0x0003
        /*0012*/ 	.short	0x0014
        /*0014*/ 	.byte	0x00, 0xf0, 0x11, 0x00


	//----- nvinfo : EIATTR_KPARAM_INFO
	.align		4
.L_9:
        /*0018*/ 	.byte	0x04, 0x17
        /*001a*/ 	.short	(.L_11 - .L_10)
.L_10:
        /*001c*/ 	.word	0x00000000
        /*0020*/ 	.short	0x0002
        /*0022*/ 	.short	0x0010
        /*0024*/ 	.byte	0x00, 0xf0, 0x11, 0x00


	//----- nvinfo : EIATTR_KPARAM_INFO
	.align		4
.L_11:
        /*0028*/ 	.byte	0x04, 0x17
        /*002a*/ 	.short	(.L_13 - .L_12)
.L_12:
        /*002c*/ 	.word	0x00000000
        /*0030*/ 	.short	0x0001
        /*0032*/ 	.short	0x0008
        /*0034*/ 	.byte	0x00, 0xf5, 0x21, 0x00


	//----- nvinfo : EIATTR_KPARAM_INFO
	.align		4
.L_13:
        /*0038*/ 	.byte	0x04, 0x17
        /*003a*/ 	.short	(.L_15 - .L_14)
.L_14:
        /*003c*/ 	.word	0x00000000
        /*0040*/ 	.short	0x0000
        /*0042*/ 	.short	0x0000
        /*0044*/ 	.byte	0x00, 0xf5, 0x21, 0x00


	//----- nvinfo : EIATTR_SPARSE_MMA_MASK
	.align		4
.L_15:
        /*0048*/ 	.byte	0x03, 0x50
        /*004a*/ 	.short	0x0000


	//----- nvinfo : EIATTR_MAXREG_COUNT
	.align		4
        /*004c*/ 	.byte	0x03, 0x1b
        /*004e*/ 	.short	0x00ff


	//----- nvinfo : EIATTR_NUM_BARRIERS
	.align		4
        /*0050*/ 	.byte	0x02, 0x4c
        /*0052*/ 	.byte	0x01
	.zero		1


	//----- nvinfo : EIATTR_MERCURY_ISA_VERSION
	.align		4
        /*0054*/ 	.byte	0x03, 0x5f
        /*0056*/ 	.short	0x0101


	//----- nvinfo : EIATTR_VRC_CTA_INIT_COUNT
	.align		4
        /*0058*/ 	.byte	0x02, 0x4a
	.zero		1
	.zero		1


	//----- nvinfo : EIATTR_EXIT_INSTR_OFFSETS
	.align		4
        /*005c*/ 	.byte	0x04, 0x1c
        /*005e*/ 	.short	(.L_17 - .L_16)


	//   ....[0]....
.L_16:
        /*0060*/ 	.word	0x000001e0


	//   ....[1]....
        /*0064*/ 	.word	0x00000230


	//----- nvinfo : EIATTR_CRS_STACK_SIZE
	.align		4
.L_17:
        /*0068*/ 	.byte	0x04, 0x1e
        /*006a*/ 	.short	(.L_19 - .L_18)
.L_18:
        /*006c*/ 	.word	0x00000000


	//----- nvinfo : EIATTR_CBANK_PARAM_SIZE
	.align		4
.L_19:
        /*0070*/ 	.byte	0x03, 0x19
        /*0072*/ 	.short	0x0018


	//----- nvinfo : EIATTR_PARAM_CBANK
	.align		4
        /*0074*/ 	.byte	0x04, 0x0a
        /*0076*/ 	.short	(.L_21 - .L_20)
	.align		4
.L_20:
        /*0078*/ 	.word	index@(.nv.constant0._Z17histograma_kernelPiPjii)
        /*007c*/ 	.short	0x0380
        /*007e*/ 	.short	0x0018


	//----- nvinfo : EIATTR_SW_WAR
	.align		4
.L_21:
        /*0080*/ 	.byte	0x04, 0x36
        /*0082*/ 	.short	(.L_23 - .L_22)
.L_22:
        /*0084*/ 	.word	0x00000008
.L_23:


//--------------------- .nv.callgraph             --------------------------
	.section	.nv.callgraph,"",@"SHT_CUDA_CALLGRAPH"
	.align	4
	.sectionentsize	8
	.align		4
        /*0000*/ 	.word	0x00000000
	.align		4
        /*0004*/ 	.word	0xffffffff
	.align		4
        /*0008*/ 	.word	0x00000000
	.align		4
        /*000c*/ 	.word	0xfffffffe
	.align		4
        /*0010*/ 	.word	0x00000000
	.align		4
        /*0014*/ 	.word	0xfffffffd
	.align		4
        /*0018*/ 	.word	0x00000000
	.align		4
        /*001c*/ 	.word	0xfffffffc


//--------------------- .text._Z17histograma_kernelPiPjii --------------------------
	.section	.text._Z17histograma_kernelPiPjii,"ax",@progbits
	.align	128
        .global         _Z17histograma_kernelPiPjii
        .type           _Z17histograma_kernelPiPjii,@function
        .size           _Z17histograma_kernelPiPjii,(.L_x_3 - _Z17histograma_kernelPiPjii)
        .other          _Z17histograma_kernelPiPjii,@"STO_CUDA_ENTRY STV_DEFAULT"
_Z17histograma_kernelPiPjii:
.text._Z17histograma_kernelPiPjii:
[----:B------:R-:W-:Y:S01]  /*0000*/  LDC R1, c[0x0][0x37c] ;  /* 0x0000df00ff017b82 */ /* 0x000fe20000000800 */
[----:B------:R-:W0:Y:S07]  /*0010*/  S2R R0, SR_TID.Y ;  /* 0x0000000000007919 */ /* 0x000e2e0000002200 */
[----:B------:R-:W1:Y:S01]  /*0020*/  LDC R2, c[0x0][0x360] ;  /* 0x0000d800ff027b82 */ /* 0x000e620000000800 */
[----:B------:R-:W2:Y:S01]  /*0030*/  LDCU.64 UR8, c[0x0][0x390] ;  /* 0x00007200ff0877ac */ /* 0x000ea20008000a00 */
[----:B------:R-:W-:Y:S01]  /*0040*/  BSSY.RECONVERGENT B0, `(.L_x_0) ;  /* 0x0000018000007945 */ /* 0x000fe20003800200 */
[----:B------:R-:W3:Y:S05]  /*0050*/  S2R R7, SR_TID.X ;  /* 0x0000000000077919 */ /* 0x000eea0000002100 */
[----:B------:R-:W0:Y:S08]  /*0060*/  S2UR UR4, SR_CTAID.Y ;  /* 0x00000000000479c3 */ /* 0x000e300000002600 */
[----:B------:R-:W0:Y:S08]  /*0070*/  LDC R3, c[0x0][0x364] ;  /* 0x0000d900ff037b82 */ /* 0x000e300000000800 */
[----:B------:R-:W1:Y:S08]  /*0080*/  S2UR UR6, SR_CTAID.X ;  /* 0x00000000000679c3 */ /* 0x000e700000002500 */
[----:B------:R-:W4:Y:S01]  /*0090*/  S2UR UR5, SR_CgaCtaId ;  /* 0x00000000000579c3 */ /* 0x000f220000008800 */
[----:B---3--:R-:W-:Y:S01]  /*00a0*/  ISETP.GT.U32.AND P1, PT, R7, 0xff, PT ;  /* 0x000000ff0700780c */ /* 0x008fe20003f24070 */
[----:B0-----:R-:W-:Y:S01]  /*00b0*/  IMAD R3, R3, UR4, R0 ;  /* 0x0000000403037c24 */ /* 0x001fe2000f8e0200 */
[----:B------:R-:W-:-:S04]  /*00c0*/  UMOV UR4, 0x400 ;  /* 0x0000040000047882 */ /* 0x000fc80000000000 */
[C---:B--2---:R-:W-:Y:S01]  /*00d0*/  ISETP.GE.AND P0, PT, R3.reuse, UR9, PT ;  /* 0x0000000903007c0c */ /* 0x044fe2000bf06270 */
[----:B-1----:R-:W-:Y:S01]  /*00e0*/  IMAD R2, R2, UR6, R7 ;  /* 0x0000000602027c24 */ /* 0x002fe2000f8e0207 */
[----:B------:R-:W0:Y:S03]  /*00f0*/  LDCU.64 UR6, c[0x0][0x358] ;  /* 0x00006b00ff0677ac */ /* 0x000e260008000a00 */
[----:B------:R-:W-:Y:S01]  /*0100*/  IMAD R5, R3, UR8, R2 ;  /* 0x0000000803057c24 */ /* 0x000fe2000f8e0202 */
[----:B------:R-:W-:Y:S01]  /*0110*/  ISETP.GE.OR P0, PT, R2, UR8, P0 ;  /* 0x0000000802007c0c */ /* 0x000fe20008706670 */
[----:B----4-:R-:W-:-:S06]  /*0120*/  ULEA UR4, UR5, UR4, 0x18 ;  /* 0x0000000405047291 */ /* 0x010fcc000f8ec0ff */
[----:B------:R-:W-:-:S05]  /*0130*/  LEA R0, R7, UR4, 0x2 ;  /* 0x0000000407007c11 */ /* 0x000fca000f8e10ff */
[----:B------:R1:W-:Y:S01]  /*0140*/  @!P1 STS [R0], RZ ;  /* 0x000000ff00009388 */ /* 0x0003e20000000800 */
[----:B------:R-:W-:Y:S06]  /*0150*/  BAR.SYNC.DEFER_BLOCKING 0x0 ;  /* 0x0000000000007b1d */ /* 0x000fec0000010000 */
[----:B0-----:R-:W-:Y:S05]  /*0160*/  @P0 BRA `(.L_x_1) ;  /* 0x0000000000140947 */ /* 0x001fea0003800000 */
[----:B------:R-:W0:Y:S02]  /*0170*/  LDC.64 R2, c[0x0][0x380] ;  /* 0x0000e000ff027b82 */ /* 0x000e240000000a00 */
[----:B0-----:R-:W-:-:S06]  /*0180*/  IMAD.WIDE R2, R5, 0x4, R2 ;  /* 0x0000000405027825 */ /* 0x001fcc00078e0202 */
[----:B------:R-:W2:Y:S02]  /*0190*/  LDG.E R2, desc[UR6][R2.64] ;  /* 0x0000000602027981 */ /* 0x000ea4000c1e1900 */
[----:B--2---:R-:W-:-:S05]  /*01a0*/  LEA R4, R2, UR4, 0x2 ;  /* 0x0000000402047c11 */ /* 0x004fca000f8e10ff */
[----:B------:R0:W-:Y:S02]  /*01b0*/  ATOMS.POPC.INC.32 RZ, [R4+URZ] ;  /* 0x0000000004ff7f8c */ /* 0x0001e4000d8000ff */
.L_x_1:
[----:B------:R-:W-:Y:S05]  /*01c0*/  BSYNC.RECONVERGENT B0 ;  /* 0x0000000000007941 */ /* 0x000fea0003800200 */
.L_x_0:
[----:B------:R-:W-:Y:S06]  /*01d0*/  BAR.SYNC.DEFER_BLOCKING 0x0 ;  /* 0x0000000000007b1d */ /* 0x000fec0000010000 */
[----:B------:R-:W-:Y:S05]  /*01e0*/  @P1 EXIT ;  /* 0x000000000000194d */ /* 0x000fea0003800000 */
[----:B------:R-:W2:Y:S01]  /*01f0*/  LDS R5, [R0] ;  /* 0x0000000000057984 */ /* 0x000ea20000000800 */
[----:B------:R-:W3:Y:S02]  /*0200*/  LDC.64 R2, c[0x0][0x388] ;  /* 0x0000e200ff027b82 */ /* 0x000ee40000000a00 */
[----:B---3--:R-:W-:-:S05]  /*0210*/  IMAD.WIDE.U32 R2, R7, 0x4, R2 ;  /* 0x0000000407027825 */ /* 0x008fca00078e0002 */
[----:B--2---:R-:W-:Y:S01]  /*0220*/  REDG.E.ADD.STRONG.GPU desc[UR6][R2.64], R5 ;  /* 0x000000050200798e */ /* 0x004fe2000c12e106 */
[----:B------:R-:W-:Y:S05]  /*0230*/  EXIT ;  /* 0x000000000000794d */ /* 0x000fea0003800000 */
.L_x_2:
[----:B------:R-:W-:-:S00]  /*0240*/  BRA `(.L_x_2) ;  /* 0xfffffffc00fc7947 */ /* 0x000fc0000383ffff */
[----:B------:R-:W-:-:S00]  /*0250*/  NOP ;  /* 0x0000000000007918 */ /* 0x000fc00000000000 */
        /* <DEDUP_REMOVED lines=10> */
.L_x_3:


//--------------------- .nv.shared._Z17histograma_kernelPiPjii --------------------------
	.section	.nv.shared._Z17histograma_kernelPiPjii,"aw",@nobits
	.sectionflags	@""
	.align	4
.nv.shared._Z17histograma_kernelPiPjii:
	.zero		2048


//--------------------- .nv.shared.reserved.0     --------------------------
	.section	.nv.shared.reserved.0,"aw",@nobits
	.weak		__nv_reservedSMEM_offset_0_alias
	.size		__nv_reservedSMEM_offset_0_alias, 0, 64
	.other		__nv_reservedSMEM_offset_0_alias,@"STO_CUDA_RESERVED_SHARED STV_DEFAULT"
__nv_reservedSMEM_offset_0_alias:
	.zero		0
	.zero		64


//--------------------- .nv.constant0._Z17histograma_kernelPiPjii --------------------------
	.section	.nv.constant0._Z17histograma_kernelPiPjii,"a",@progbits
	.sectionflags	@""
	.align	4
.nv.constant0._Z17histograma_kernelPiPjii:
	.zero		920


//--------------------- SYMBOLS --------------------------

	.type		.nv.reservedSmem.offset0,@object
	.size		.nv.reservedSmem.offset0,0x4
	.type		.nv.reservedSmem.cap,@object
	.size		.nv.reservedSmem.cap,0x4
